//
// Generated by NVIDIA NVVM Compiler
//
// Compiler Build ID: CL-36424714
// Cuda compilation tools, release 13.0, V13.0.88
// Based on NVVM 20.0.0
//

.version 9.0
.target sm_100
.address_size 64

	// .globl	_Z13PictureKernelPhS_iif

.visible .entry _Z13PictureKernelPhS_iif(
	.param .u64 .ptr .align 1 _Z13PictureKernelPhS_iif_param_0,
	.param .u64 .ptr .align 1 _Z13PictureKernelPhS_iif_param_1,
	.param .u32 _Z13PictureKernelPhS_iif_param_2,
	.param .u32 _Z13PictureKernelPhS_iif_param_3,
	.param .f32 _Z13PictureKernelPhS_iif_param_4
)
{
	.reg .pred 	%p<4>;
	.reg .b16 	%rs<2>;
	.reg .b32 	%r<16>;
	.reg .b32 	%f<4>;
	.reg .b64 	%rd<9>;

	ld.param.u64 	%rd1, [_Z13PictureKernelPhS_iif_param_0];
	ld.param.u64 	%rd2, [_Z13PictureKernelPhS_iif_param_1];
	ld.param.u32 	%r3, [_Z13PictureKernelPhS_iif_param_2];
	ld.param.u32 	%r4, [_Z13PictureKernelPhS_iif_param_3];
	ld.param.f32 	%f1, [_Z13PictureKernelPhS_iif_param_4];
	mov.u32 	%r5, %ctaid.y;
	mov.u32 	%r6, %ntid.y;
	mov.u32 	%r7, %tid.y;
	mad.lo.s32 	%r1, %r5, %r6, %r7;
	mov.u32 	%r8, %ctaid.x;
	mov.u32 	%r9, %ntid.x;
	mov.u32 	%r10, %tid.x;
	mad.lo.s32 	%r2, %r8, %r9, %r10;
	setp.ge.s32 	%p1, %r1, %r4;
	setp.ge.s32 	%p2, %r2, %r3;
	or.pred  	%p3, %p2, %p1;
	@%p3 bra 	$L__BB0_2;
	cvta.to.global.u64 	%rd3, %rd1;
	cvta.to.global.u64 	%rd4, %rd2;
	mad.lo.s32 	%r11, %r3, %r1, %r2;
	not.b32 	%r12, %r1;
	add.s32 	%r13, %r3, %r12;
	mad.lo.s32 	%r14, %r13, %r3, %r2;
	cvt.s64.s32 	%rd5, %r11;
	add.s64 	%rd6, %rd3, %rd5;
	ld.global.u8 	%rs1, [%rd6];
	cvt.rn.f32.u16 	%f2, %rs1;
	mul.f32 	%f3, %f1, %f2;
	cvt.rzi.u32.f32 	%r15, %f3;
	cvt.s64.s32 	%rd7, %r14;
	add.s64 	%rd8, %rd4, %rd7;
	st.global.u8 	[%rd8], %r15;
$L__BB0_2:
	ret;

}


// ===== COMPILED SASS (sm_100) =====

	.target	sm_100

	.elftype	@"ET_EXEC"


//--------------------- .note.nv.tkinfo           --------------------------
	.section	.note.nv.tkinfo,"",@"SHT_NOTE"
	.sectionflags	@"SHF_NOTE_NV_TKINFO"
	.tkinfo
        /*0018*/ 	.word	0x00000002
        /*0030*/ 	.string	""
        /*0030*/ 	.string	"ptxas"
        /*0030*/ 	.string	"Cuda compilation tools, release 13.0, V13.0.88"
        /*0030*/ 	.string	"Build cuda_13.0.r13.0/compiler.36424714_0"
        /*0030*/ 	.string	"-arch sm_100 -m 64 "



//--------------------- .note.nv.cuinfo           --------------------------
	.section	.note.nv.cuinfo,"",@"SHT_NOTE"
	.sectionflags	@"SHF_NOTE_NV_CUINFO"
        /*0018*/ 	.short	0x0002
        /*001a*/ 	.short	0x0064
        /*001c*/ 	.short	0x0082
	.zero		2


//--------------------- .nv.info                  --------------------------
	.section	.nv.info,"",@"SHT_CUDA_INFO"
	.align	4


	//----- nvinfo : EIATTR_REGCOUNT
	.align		4
        /*0000*/ 	.byte	0x04, 0x2f
        /*0002*/ 	.short	(.L_1 - .L_0)
	.align		4
.L_0:
        /*0004*/ 	.word	index@(_Z13PictureKernelPhS_iif)
        /*0008*/ 	.word	0x0000000a


	//----- nvinfo : EIATTR_FRAME_SIZE
	.align		4
.L_1:
        /*000c*/ 	.byte	0x04, 0x11
        /*000e*/ 	.short	(.L_3 - .L_2)
	.align		4
.L_2:
        /*0010*/ 	.word	index@(_Z13PictureKernelPhS_iif)
        /*0014*/ 	.word	0x00000000


	//----- nvinfo : EIATTR_MIN_STACK_SIZE
	.align		4
.L_3:
        /*0018*/ 	.byte	0x04, 0x12
        /*001a*/ 	.short	(.L_5 - .L_4)
	.align		4
.L_4:
        /*001c*/ 	.word	index@(_Z13PictureKernelPhS_iif)
        /*0020*/ 	.word	0x00000000
.L_5:


//--------------------- .nv.compat                --------------------------
	.section	.nv.compat,"",@"SHT_CUDA_COMPAT_INFO"
	.align	4
        /*0000*/ 	.byte	0x02, 0x09, 0x00, 0x00, 0x02, 0x02, 0x01, 0x00, 0x02, 0x05, 0x05, 0x00, 0x03, 0x07, 0x01, 0x01
        /*0010*/ 	.byte	0x02, 0x03, 0x00, 0x00, 0x02, 0x06, 0x01, 0x00, 0x04, 0x0b, 0x08, 0x00, 0x09, 0x00, 0x00, 0x00
        /*0020*/ 	.byte	0x00, 0x00, 0x00, 0x00


//--------------------- .nv.info._Z13PictureKernelPhS_iif --------------------------
	.section	.nv.info._Z13PictureKernelPhS_iif,"",@"SHT_CUDA_INFO"
	.sectionflags	@""
	.align	4


	//----- nvinfo : EIATTR_CUDA_API_VERSION
	.align		4
        /*0000*/ 	.byte	0x04, 0x37
        /*0002*/ 	.short	(.L_7 - .L_6)
.L_6:
        /*0004*/ 	.word	0x00000082


	//----- nvinfo : EIATTR_KPARAM_INFO
	.align		4
.L_7:
        /*0008*/ 	.byte	0x04, 0x17
        /*000a*/ 	.short	(.L_9 - .L_8)
.L_8:
        /*000c*/ 	.word	0x00000000
        /*0010*/ 	.short	0x0004
        /*0012*/ 	.short	0x0018
        /*0014*/ 	.byte	0x00, 0xf0, 0x11, 0x00


	//----- nvinfo : EIATTR_KPARAM_INFO
	.align		4
.L_9:
        /*0018*/ 	.byte	0x04, 0x17
        /*001a*/ 	.short	(.L_11 - .L_10)
.L_10:
        /*001c*/ 	.word	0x00000000
        /*0020*/ 	.short	0x0003
        /*0022*/ 	.short	0x0014
        /*0024*/ 	.byte	0x00, 0xf0, 0x11, 0x00


	//----- nvinfo : EIATTR_KPARAM_INFO
	.align		4
.L_11:
        /*0028*/ 	.byte	0x04, 0x17
        /*002a*/ 	.short	(.L_13 - .L_12)
.L_12:
        /*002c*/ 	.word	0x00000000
        /*0030*/ 	.short	0x0002
        /*0032*/ 	.short	0x0010
        /*0034*/ 	.byte	0x00, 0xf0, 0x11, 0x00


	//----- nvinfo : EIATTR_KPARAM_INFO
	.align		4
.L_13:
        /*0038*/ 	.byte	0x04, 0x17
        /*003a*/ 	.short	(.L_15 - .L_14)
.L_14:
        /*003c*/ 	.word	0x00000000
        /*0040*/ 	.short	0x0001
        /*0042*/ 	.short	0x0008
        /*0044*/ 	.byte	0x00, 0xf5, 0x21, 0x00


	//----- nvinfo : EIATTR_KPARAM_INFO
	.align		4
.L_15:
        /*0048*/ 	.byte	0x04, 0x17
        /*004a*/ 	.short	(.L_17 - .L_16)
.L_16:
        /*004c*/ 	.word	0x00000000
        /*0050*/ 	.short	0x0000
        /*0052*/ 	.short	0x0000
        /*0054*/ 	.byte	0x00, 0xf5, 0x21, 0x00


	//----- nvinfo : EIATTR_SPARSE_MMA_MASK
	.align		4
.L_17:
        /*0058*/ 	.byte	0x03, 0x50
        /*005a*/ 	.short	0x0000


	//----- nvinfo : EIATTR_MAXREG_COUNT
	.align		4
        /*005c*/ 	.byte	0x03, 0x1b
        /*005e*/ 	.short	0x00ff


	//----- nvinfo : EIATTR_MERCURY_ISA_VERSION
	.align		4
        /*0060*/ 	.byte	0x03, 0x5f
        /*0062*/ 	.short	0x0101


	//----- nvinfo : EIATTR_VRC_CTA_INIT_COUNT
	.align		4
        /*0064*/ 	.byte	0x02, 0x4a
	.zero		1
	.zero		1


	//----- nvinfo : EIATTR_EXIT_INSTR_OFFSETS
	.align		4
        /*0068*/ 	.byte	0x04, 0x1c
        /*006a*/ 	.short	(.L_19 - .L_18)


	//   ....[0]....
.L_18:
        /*006c*/ 	.word	0x000000c0


	//   ....[1]....
        /*0070*/ 	.word	0x000001d0


	//----- nvinfo : EIATTR_CBANK_PARAM_SIZE
	.align		4
.L_19:
        /*0074*/ 	.byte	0x03, 0x19
        /*0076*/ 	.short	0x001c


	//----- nvinfo : EIATTR_PARAM_CBANK
	.align		4
        /*0078*/ 	.byte	0x04, 0x0a
        /*007a*/ 	.short	(.L_21 - .L_20)
	.align		4
.L_20:
        /*007c*/ 	.word	index@(.nv.constant0._Z13PictureKernelPhS_iif)
        /*0080*/ 	.short	0x0380
        /*0082*/ 	.short	0x001c


	//----- nvinfo : EIATTR_SW_WAR
	.align		4
.L_21:
        /*0084*/ 	.byte	0x04, 0x36
        /*0086*/ 	.short	(.L_23 - .L_22)
.L_22:
        /*0088*/ 	.word	0x00000008
.L_23:


//--------------------- .nv.callgraph             --------------------------
	.section	.nv.callgraph,"",@"SHT_CUDA_CALLGRAPH"
	.align	4
	.sectionentsize	8
	.align		4
        /*0000*/ 	.word	0x00000000
	.align		4
        /*0004*/ 	.word	0xffffffff
	.align		4
        /*0008*/ 	.word	0x00000000
	.align		4
        /*000c*/ 	.word	0xfffffffe
	.align		4
        /*0010*/ 	.word	0x00000000
	.align		4
        /*0014*/ 	.word	0xfffffffd
	.align		4
        /*0018*/ 	.word	0x00000000
	.align		4
        /*001c*/ 	.word	0xfffffffc


//--------------------- .text._Z13PictureKernelPhS_iif --------------------------
	.section	.text._Z13PictureKernelPhS_iif,"ax",@progbits
	.align	128
        .global         _Z13PictureKernelPhS_iif
        .type           _Z13PictureKernelPhS_iif,@function
        .size           _Z13PictureKernelPhS_iif,(.L_x_1 - _Z13PictureKernelPhS_iif)
        .other          _Z13PictureKernelPhS_iif,@"STO_CUDA_ENTRY STV_DEFAULT"
_Z13PictureKernelPhS_iif:
.text._Z13PictureKernelPhS_iif:
[----:B------:R-:W-:Y:S01]  /*0000*/  LDC R1, c[0x0][0x37c] ;  /* 0x0000df00ff017b82 */ /* 0x000fe20000000800 */
[----:B------:R-:W0:Y:S07]  /*0010*/  S2R R3, SR_TID.Y ;  /* 0x0000000000037919 */ /* 0x000e2e0000002200 */
[----:B------:R-:W0:Y:S01]  /*0020*/  S2UR UR4, SR_CTAID.Y ;  /* 0x00000000000479c3 */ /* 0x000e220000002600 */
[----:B------:R-:W1:Y:S01]  /*0030*/  LDCU.64 UR6, c[0x0][0x390] ;  /* 0x00007200ff0677ac */ /* 0x000e620008000a00 */
[----:B------:R-:W2:Y:S06]  /*0040*/  S2R R2, SR_TID.X ;  /* 0x0000000000027919 */ /* 0x000eac0000002100 */
[----:B------:R-:W0:Y:S08]  /*0050*/  LDC R0, c[0x0][0x364] ;  /* 0x0000d900ff007b82 */ /* 0x000e300000000800 */
[----:B------:R-:W2:Y:S08]  /*0060*/  S2UR UR5, SR_CTAID.X ;  /* 0x00000000000579c3 */ /* 0x000eb00000002500 */
[----:B------:R-:W2:Y:S01]  /*0070*/  LDC R5, c[0x0][0x360] ;  /* 0x0000d800ff057b82 */ /* 0x000ea20000000800 */
[----:B0-----:R-:W-:-:S05]  /*0080*/  IMAD R0, R0, UR4, R3 ;  /* 0x0000000400007c24 */ /* 0x001fca000f8e0203 */
[----:B-1----:R-:W-:Y:S01]  /*0090*/  ISETP.GE.AND P0, PT, R0, UR7, PT ;  /* 0x0000000700007c0c */ /* 0x002fe2000bf06270 */
[----:B--2---:R-:W-:-:S05]  /*00a0*/  IMAD R5, R5, UR5, R2 ;  /* 0x0000000505057c24 */ /* 0x004fca000f8e0202 */
[----:B------:R-:W-:-:S13]  /*00b0*/  ISETP.GE.OR P0, PT, R5, UR6, P0 ;  /* 0x0000000605007c0c */ /* 0x000fda0008706670 */
[----:B------:R-:W-:Y:S05]  /*00c0*/  @P0 EXIT ;  /* 0x000000000000094d */ /* 0x000fea0003800000 */
[----:B------:R-:W0:Y:S01]  /*00d0*/  LDCU.128 UR8, c[0x0][0x380] ;  /* 0x00007000ff0877ac */ /* 0x000e220008000c00 */
[----:B------:R-:W-:Y:S01]  /*00e0*/  IMAD R3, R0, UR6, R5 ;  /* 0x0000000600037c24 */ /* 0x000fe2000f8e0205 */
[----:B------:R-:W1:Y:S01]  /*00f0*/  LDCU.64 UR4, c[0x0][0x358] ;  /* 0x00006b00ff0477ac */ /* 0x000e620008000a00 */
[----:B------:R-:W2:Y:S03]  /*0100*/  LDCU UR7, c[0x0][0x398] ;  /* 0x00007300ff0777ac */ /* 0x000ea60008000800 */
[----:B0-----:R-:W-:-:S04]  /*0110*/  IADD3 R2, P0, PT, R3, UR8, RZ ;  /* 0x0000000803027c10 */ /* 0x001fc8000ff1e0ff */
[----:B------:R-:W-:-:S05]  /*0120*/  LEA.HI.X.SX32 R3, R3, UR9, 0x1, P0 ;  /* 0x0000000903037c11 */ /* 0x000fca00080f0eff */
[----:B-1----:R-:W3:Y:S01]  /*0130*/  LDG.E.U8 R2, desc[UR4][R2.64] ;  /* 0x0000000402027981 */ /* 0x002ee2000c1e1100 */
[----:B------:R-:W-:-:S05]  /*0140*/  LOP3.LUT R0, RZ, R0, RZ, 0x33, !PT ;  /* 0x00000000ff007212 */ /* 0x000fca00078e33ff */
[----:B------:R-:W-:-:S04]  /*0150*/  VIADD R0, R0, UR6 ;  /* 0x0000000600007c36 */ /* 0x000fc80008000000 */
[----:B------:R-:W-:Y:S01]  /*0160*/  IMAD R0, R0, UR6, R5 ;  /* 0x0000000600007c24 */ /* 0x000fe2000f8e0205 */
[----:B---3--:R-:W-:-:S05]  /*0170*/  I2FP.F32.U32 R4, R2 ;  /* 0x0000000200047245 */ /* 0x008fca0000201000 */
[----:B--2---:R-:W-:Y:S01]  /*0180*/  FMUL R6, R4, UR7 ;  /* 0x0000000704067c20 */ /* 0x004fe20008400000 */
[----:B------:R-:W-:-:S03]  /*0190*/  IADD3 R4, P0, PT, R0, UR10, RZ ;  /* 0x0000000a00047c10 */ /* 0x000fc6000ff1e0ff */
[----:B------:R-:W0:Y:S01]  /*01a0*/  F2I.U32.TRUNC.NTZ R7, R6 ;  /* 0x0000000600077305 */ /* 0x000e22000020f000 */
[----:B------:R-:W-:-:S05]  /*01b0*/  LEA.HI.X.SX32 R5, R0, UR11, 0x1, P0 ;  /* 0x0000000b00057c11 */ /* 0x000fca00080f0eff */
[----:B0-----:R-:W-:Y:S01]  /*01c0*/  STG.E.U8 desc[UR4][R4.64], R7 ;  /* 0x0000000704007986 */ /* 0x001fe2000c101104 */
[----:B------:R-:W-:Y:S05]  /*01d0*/  EXIT ;  /* 0x000000000000794d */ /* 0x000fea0003800000 */
.L_x_0:
[----:B------:R-:W-:-:S00]  /*01e0*/  BRA `(.L_x_0) ;  /* 0xfffffffc00fc7947 */ /* 0x000fc0000383ffff */
[----:B------:R-:W-:-:S00]  /*01f0*/  NOP ;  /* 0x0000000000007918 */ /* 0x000fc00000000000 */
        /* <DEDUP_REMOVED lines=8> */
.L_x_1:


//--------------------- .nv.shared.reserved.0     --------------------------
	.section	.nv.shared.reserved.0,"aw",@nobits
	.weak		__nv_reservedSMEM_offset_0_alias
	.size		__nv_reservedSMEM_offset_0_alias, 0, 64
	.other		__nv_reservedSMEM_offset_0_alias,@"STO_CUDA_RESERVED_SHARED STV_DEFAULT"
__nv_reservedSMEM_offset_0_alias:
	.zero		0
	.zero		64


//--------------------- .nv.constant0._Z13PictureKernelPhS_iif --------------------------
	.section	.nv.constant0._Z13PictureKernelPhS_iif,"a",@progbits
	.sectionflags	@""
	.align	4
.nv.constant0._Z13PictureKernelPhS_iif:
	.zero		924


//--------------------- SYMBOLS --------------------------

	.type		.nv.reservedSmem.offset0,@object
	.size		.nv.reservedSmem.offset0,0x4
